//
// Generated by NVIDIA NVVM Compiler
//
// Compiler Build ID: CL-36424714
// Cuda compilation tools, release 13.0, V13.0.88
// Based on NVVM 20.0.0
//

.version 9.0
.target sm_100
.address_size 64

	// .globl	linear_regression_sub_update

.visible .entry linear_regression_sub_update(
	.param .u64 .ptr .align 1 linear_regression_sub_update_param_0,
	.param .u64 .ptr .align 1 linear_regression_sub_update_param_1,
	.param .u64 .ptr .align 1 linear_regression_sub_update_param_2,
	.param .u64 .ptr .align 1 linear_regression_sub_update_param_3,
	.param .u64 .ptr .align 1 linear_regression_sub_update_param_4,
	.param .u64 .ptr .align 1 linear_regression_sub_update_param_5,
	.param .u64 .ptr .align 1 linear_regression_sub_update_param_6
)
{
	.reg .pred 	%p<2>;
	.reg .b32 	%r<6>;
	.reg .b32 	%f<16>;
	.reg .b64 	%rd<20>;
	.reg .b64 	%fd<9>;

	ld.param.u64 	%rd1, [linear_regression_sub_update_param_0];
	ld.param.u64 	%rd2, [linear_regression_sub_update_param_1];
	ld.param.u64 	%rd3, [linear_regression_sub_update_param_2];
	ld.param.u64 	%rd4, [linear_regression_sub_update_param_3];
	ld.param.u64 	%rd5, [linear_regression_sub_update_param_4];
	ld.param.u64 	%rd6, [linear_regression_sub_update_param_5];
	ld.param.u64 	%rd7, [linear_regression_sub_update_param_6];
	cvta.to.global.u64 	%rd8, %rd7;
	mov.u32 	%r2, %ctaid.x;
	mov.u32 	%r3, %ntid.x;
	mov.u32 	%r4, %tid.x;
	mad.lo.s32 	%r1, %r2, %r3, %r4;
	ld.global.u32 	%r5, [%rd8];
	setp.ge.s32 	%p1, %r1, %r5;
	@%p1 bra 	$L__BB0_2;
	cvta.to.global.u64 	%rd9, %rd1;
	cvta.to.global.u64 	%rd10, %rd2;
	cvta.to.global.u64 	%rd11, %rd3;
	cvta.to.global.u64 	%rd12, %rd4;
	cvta.to.global.u64 	%rd13, %rd5;
	cvta.to.global.u64 	%rd14, %rd6;
	ld.global.f32 	%f1, [%rd9];
	cvt.f64.f32 	%fd1, %f1;
	ld.global.f32 	%f2, [%rd10];
	mul.wide.s32 	%rd15, %r1, 4;
	add.s64 	%rd16, %rd11, %rd15;
	ld.global.f32 	%f3, [%rd16];
	fma.rn.f32 	%f4, %f2, %f3, %f1;
	add.s64 	%rd17, %rd12, %rd15;
	ld.global.f32 	%f5, [%rd17];
	sub.f32 	%f6, %f4, %f5;
	cvt.f64.f32 	%fd2, %f6;
	mul.f64 	%fd3, %fd2, 0d3F847AE147AE147B;
	sub.f64 	%fd4, %fd1, %fd3;
	cvt.rn.f32.f64 	%f7, %fd4;
	add.s64 	%rd18, %rd13, %rd15;
	st.global.f32 	[%rd18], %f7;
	ld.global.f32 	%f8, [%rd10];
	cvt.f64.f32 	%fd5, %f8;
	ld.global.f32 	%f9, [%rd9];
	ld.global.f32 	%f10, [%rd16];
	fma.rn.f32 	%f11, %f8, %f10, %f9;
	ld.global.f32 	%f12, [%rd17];
	sub.f32 	%f13, %f11, %f12;
	mul.f32 	%f14, %f10, %f13;
	cvt.f64.f32 	%fd6, %f14;
	mul.f64 	%fd7, %fd6, 0d3F847AE147AE147B;
	sub.f64 	%fd8, %fd5, %fd7;
	cvt.rn.f32.f64 	%f15, %fd8;
	add.s64 	%rd19, %rd14, %rd15;
	st.global.f32 	[%rd19], %f15;
$L__BB0_2:
	bar.sync 	0;
	ret;

}


// ===== COMPILED SASS (sm_100) =====

	.target	sm_100

	.elftype	@"ET_EXEC"


//--------------------- .note.nv.tkinfo           --------------------------
	.section	.note.nv.tkinfo,"",@"SHT_NOTE"
	.sectionflags	@"SHF_NOTE_NV_TKINFO"
	.tkinfo
        /*0018*/ 	.word	0x00000002
        /*0030*/ 	.string	""
        /*0030*/ 	.string	"ptxas"
        /*0030*/ 	.string	"Cuda compilation tools, release 13.0, V13.0.88"
        /*0030*/ 	.string	"Build cuda_13.0.r13.0/compiler.36424714_0"
        /*0030*/ 	.string	"-arch sm_100 -m 64 "



//--------------------- .note.nv.cuinfo           --------------------------
	.section	.note.nv.cuinfo,"",@"SHT_NOTE"
	.sectionflags	@"SHF_NOTE_NV_CUINFO"
        /*0018*/ 	.short	0x0002
        /*001a*/ 	.short	0x0064
        /*001c*/ 	.short	0x0082
	.zero		2


//--------------------- .nv.info                  --------------------------
	.section	.nv.info,"",@"SHT_CUDA_INFO"
	.align	4


	//----- nvinfo : EIATTR_REGCOUNT
	.align		4
        /*0000*/ 	.byte	0x04, 0x2f
        /*0002*/ 	.short	(.L_1 - .L_0)
	.align		4
.L_0:
        /*0004*/ 	.word	index@(linear_regression_sub_update)
        /*0008*/ 	.word	0x00000016


	//----- nvinfo : EIATTR_FRAME_SIZE
	.align		4
.L_1:
        /*000c*/ 	.byte	0x04, 0x11
        /*000e*/ 	.short	(.L_3 - .L_2)
	.align		4
.L_2:
        /*0010*/ 	.word	index@(linear_regression_sub_update)
        /*0014*/ 	.word	0x00000000


	//----- nvinfo : EIATTR_MIN_STACK_SIZE
	.align		4
.L_3:
        /*0018*/ 	.byte	0x04, 0x12
        /*001a*/ 	.short	(.L_5 - .L_4)
	.align		4
.L_4:
        /*001c*/ 	.word	index@(linear_regression_sub_update)
        /*0020*/ 	.word	0x00000000
.L_5:


//--------------------- .nv.compat                --------------------------
	.section	.nv.compat,"",@"SHT_CUDA_COMPAT_INFO"
	.align	4
        /*0000*/ 	.byte	0x02, 0x09, 0x00, 0x00, 0x02, 0x02, 0x01, 0x00, 0x02, 0x05, 0x05, 0x00, 0x03, 0x07, 0x01, 0x01
        /*0010*/ 	.byte	0x02, 0x03, 0x00, 0x00, 0x02, 0x06, 0x01, 0x00, 0x04, 0x0b, 0x08, 0x00, 0x01, 0x00, 0x00, 0x00
        /*0020*/ 	.byte	0x00, 0x00, 0x00, 0x00


//--------------------- .nv.info.linear_regression_sub_update --------------------------
	.section	.nv.info.linear_regression_sub_update,"",@"SHT_CUDA_INFO"
	.sectionflags	@""
	.align	4


	//----- nvinfo : EIATTR_CUDA_API_VERSION
	.align		4
        /*0000*/ 	.byte	0x04, 0x37
        /*0002*/ 	.short	(.L_7 - .L_6)
.L_6:
        /*0004*/ 	.word	0x00000082


	//----- nvinfo : EIATTR_KPARAM_INFO
	.align		4
.L_7:
        /*0008*/ 	.byte	0x04, 0x17
        /*000a*/ 	.short	(.L_9 - .L_8)
.L_8:
        /*000c*/ 	.word	0x00000000
        /*0010*/ 	.short	0x0006
        /*0012*/ 	.short	0x0030
        /*0014*/ 	.byte	0x00, 0xf5, 0x21, 0x00


	//----- nvinfo : EIATTR_KPARAM_INFO
	.align		4
.L_9:
        /*0018*/ 	.byte	0x04, 0x17
        /*001a*/ 	.short	(.L_11 - .L_10)
.L_10:
        /*001c*/ 	.word	0x00000000
        /*0020*/ 	.short	0x0005
        /*0022*/ 	.short	0x0028
        /*0024*/ 	.byte	0x00, 0xf5, 0x21, 0x00


	//----- nvinfo : EIATTR_KPARAM_INFO
	.align		4
.L_11:
        /*0028*/ 	.byte	0x04, 0x17
        /*002a*/ 	.short	(.L_13 - .L_12)
.L_12:
        /*002c*/ 	.word	0x00000000
        /*0030*/ 	.short	0x0004
        /*0032*/ 	.short	0x0020
        /*0034*/ 	.byte	0x00, 0xf5, 0x21, 0x00


	//----- nvinfo : EIATTR_KPARAM_INFO
	.align		4
.L_13:
        /*0038*/ 	.byte	0x04, 0x17
        /*003a*/ 	.short	(.L_15 - .L_14)
.L_14:
        /*003c*/ 	.word	0x00000000
        /*0040*/ 	.short	0x0003
        /*0042*/ 	.short	0x0018
        /*0044*/ 	.byte	0x00, 0xf5, 0x21, 0x00


	//----- nvinfo : EIATTR_KPARAM_INFO
	.align		4
.L_15:
        /*0048*/ 	.byte	0x04, 0x17
        /*004a*/ 	.short	(.L_17 - .L_16)
.L_16:
        /*004c*/ 	.word	0x00000000
        /*0050*/ 	.short	0x0002
        /*0052*/ 	.short	0x0010
        /*0054*/ 	.byte	0x00, 0xf5, 0x21, 0x00


	//----- nvinfo : EIATTR_KPARAM_INFO
	.align		4
.L_17:
        /*0058*/ 	.byte	0x04, 0x17
        /*005a*/ 	.short	(.L_19 - .L_18)
.L_18:
        /*005c*/ 	.word	0x00000000
        /*0060*/ 	.short	0x0001
        /*0062*/ 	.short	0x0008
        /*0064*/ 	.byte	0x00, 0xf5, 0x21, 0x00


	//----- nvinfo : EIATTR_KPARAM_INFO
	.align		4
.L_19:
        /*0068*/ 	.byte	0x04, 0x17
        /*006a*/ 	.short	(.L_21 - .L_20)
.L_20:
        /*006c*/ 	.word	0x00000000
        /*0070*/ 	.short	0x0000
        /*0072*/ 	.short	0x0000
        /*0074*/ 	.byte	0x00, 0xf5, 0x21, 0x00


	//----- nvinfo : EIATTR_SPARSE_MMA_MASK
	.align		4
.L_21:
        /*0078*/ 	.byte	0x03, 0x50
        /*007a*/ 	.short	0x0000


	//----- nvinfo : EIATTR_MAXREG_COUNT
	.align		4
        /*007c*/ 	.byte	0x03, 0x1b
        /*007e*/ 	.short	0x00ff


	//----- nvinfo : EIATTR_NUM_BARRIERS
	.align		4
        /*0080*/ 	.byte	0x02, 0x4c
        /*0082*/ 	.byte	0x01
	.zero		1


	//----- nvinfo : EIATTR_MERCURY_ISA_VERSION
	.align		4
        /*0084*/ 	.byte	0x03, 0x5f
        /*0086*/ 	.short	0x0101


	//----- nvinfo : EIATTR_VRC_CTA_INIT_COUNT
	.align		4
        /*0088*/ 	.byte	0x02, 0x4a
	.zero		1
	.zero		1


	//----- nvinfo : EIATTR_EXIT_INSTR_OFFSETS
	.align		4
        /*008c*/ 	.byte	0x04, 0x1c
        /*008e*/ 	.short	(.L_23 - .L_22)


	//   ....[0]....
.L_22:
        /*0090*/ 	.word	0x00000300


	//----- nvinfo : EIATTR_CRS_STACK_SIZE
	.align		4
.L_23:
        /*0094*/ 	.byte	0x04, 0x1e
        /*0096*/ 	.short	(.L_25 - .L_24)
.L_24:
        /*0098*/ 	.word	0x00000000


	//----- nvinfo : EIATTR_CBANK_PARAM_SIZE
	.align		4
.L_25:
        /*009c*/ 	.byte	0x03, 0x19
        /*009e*/ 	.short	0x0038


	//----- nvinfo : EIATTR_PARAM_CBANK
	.align		4
        /*00a0*/ 	.byte	0x04, 0x0a
        /*00a2*/ 	.short	(.L_27 - .L_26)
	.align		4
.L_26:
        /*00a4*/ 	.word	index@(.nv.constant0.linear_regression_sub_update)
        /*00a8*/ 	.short	0x0380
        /*00aa*/ 	.short	0x0038


	//----- nvinfo : EIATTR_SW_WAR
	.align		4
.L_27:
        /*00ac*/ 	.byte	0x04, 0x36
        /*00ae*/ 	.short	(.L_29 - .L_28)
.L_28:
        /*00b0*/ 	.word	0x00000008
.L_29:


//--------------------- .nv.callgraph             --------------------------
	.section	.nv.callgraph,"",@"SHT_CUDA_CALLGRAPH"
	.align	4
	.sectionentsize	8
	.align		4
        /*0000*/ 	.word	0x00000000
	.align		4
        /*0004*/ 	.word	0xffffffff
	.align		4
        /*0008*/ 	.word	0x00000000
	.align		4
        /*000c*/ 	.word	0xfffffffe
	.align		4
        /*0010*/ 	.word	0x00000000
	.align		4
        /*0014*/ 	.word	0xfffffffd
	.align		4
        /*0018*/ 	.word	0x00000000
	.align		4
        /*001c*/ 	.word	0xfffffffc


//--------------------- .text.linear_regression_sub_update --------------------------
	.section	.text.linear_regression_sub_update,"ax",@progbits
	.align	128
        .global         linear_regression_sub_update
        .type           linear_regression_sub_update,@function
        .size           linear_regression_sub_update,(.L_x_3 - linear_regression_sub_update)
        .other          linear_regression_sub_update,@"STO_CUDA_ENTRY STV_DEFAULT"
linear_regression_sub_update:
.text.linear_regression_sub_update:
[----:B------:R-:W-:Y:S08]  /*0000*/  LDC R1, c[0x0][0x37c] ;  /* 0x0000df00ff017b82 */ /* 0x000ff00000000800 */
[----:B------:R-:W0:Y:S01]  /*0010*/  LDC.64 R2, c[0x0][0x3b0] ;  /* 0x0000ec00ff027b82 */ /* 0x000e220000000a00 */
[----:B------:R-:W0:Y:S02]  /*0020*/  LDCU.64 UR4, c[0x0][0x358] ;  /* 0x00006b00ff0477ac */ /* 0x000e240008000a00 */
[----:B0-----:R-:W2:Y:S05]  /*0030*/  LDG.E R3, desc[UR4][R2.64] ;  /* 0x0000000402037981 */ /* 0x001eaa000c1e1900 */
[----:B------:R-:W0:Y:S01]  /*0040*/  S2UR UR6, SR_CTAID.X ;  /* 0x00000000000679c3 */ /* 0x000e220000002500 */
[----:B------:R-:W-:Y:S01]  /*0050*/  BSSY.RECONVERGENT B0, `(.L_x_0) ;  /* 0x0000029000007945 */ /* 0x000fe20003800200 */
[----:B------:R-:W0:Y:S06]  /*0060*/  S2R R5, SR_TID.X ;  /* 0x0000000000057919 */ /* 0x000e2c0000002100 */
[----:B------:R-:W0:Y:S02]  /*0070*/  LDC R0, c[0x0][0x360] ;  /* 0x0000d800ff007b82 */ /* 0x000e240000000800 */
[----:B0-----:R-:W-:-:S05]  /*0080*/  IMAD R0, R0, UR6, R5 ;  /* 0x0000000600007c24 */ /* 0x001fca000f8e0205 */
[----:B--2---:R-:W-:-:S13]  /*0090*/  ISETP.GE.AND P0, PT, R0, R3, PT ;  /* 0x000000030000720c */ /* 0x004fda0003f06270 */
[----:B------:R-:W-:Y:S05]  /*00a0*/  @P0 BRA `(.L_x_1) ;  /* 0x00000000008c0947 */ /* 0x000fea0003800000 */
[----:B------:R-:W0:Y:S08]  /*00b0*/  LDC.64 R6, c[0x0][0x390] ;  /* 0x0000e400ff067b82 */ /* 0x000e300000000a00 */
[----:B------:R-:W1:Y:S08]  /*00c0*/  LDC.64 R8, c[0x0][0x398] ;  /* 0x0000e600ff087b82 */ /* 0x000e700000000a00 */
[----:B------:R-:W2:Y:S08]  /*00d0*/  LDC.64 R2, c[0x0][0x380] ;  /* 0x0000e000ff027b82 */ /* 0x000eb00000000a00 */
[----:B------:R-:W3:Y:S01]  /*00e0*/  LDC.64 R4, c[0x0][0x388] ;  /* 0x0000e200ff047b82 */ /* 0x000ee20000000a00 */
[----:B0-----:R-:W-:-:S05]  /*00f0*/  IMAD.WIDE R6, R0, 0x4, R6 ;  /* 0x0000000400067825 */ /* 0x001fca00078e0206 */
[----:B------:R-:W4:Y:S01]  /*0100*/  LDG.E R12, desc[UR4][R6.64] ;  /* 0x00000004060c7981 */ /* 0x000f22000c1e1900 */
[----:B-1----:R-:W-:-:S05]  /*0110*/  IMAD.WIDE R8, R0, 0x4, R8 ;  /* 0x0000000400087825 */ /* 0x002fca00078e0208 */
[----:B------:R-:W5:Y:S04]  /*0120*/  LDG.E R15, desc[UR4][R8.64] ;  /* 0x00000004080f7981 */ /* 0x000f68000c1e1900 */
[----:B--2---:R-:W4:Y:S04]  /*0130*/  LDG.E R16, desc[UR4][R2.64] ;  /* 0x0000000402107981 */ /* 0x004f28000c1e1900 */
[----:B---3--:R-:W4:Y:S01]  /*0140*/  LDG.E R13, desc[UR4][R4.64] ;  /* 0x00000004040d7981 */ /* 0x008f22000c1e1900 */
[----:B------:R-:W-:Y:S01]  /*0150*/  UMOV UR6, 0x47ae147b ;  /* 0x47ae147b00067882 */ /* 0x000fe20000000000 */
[----:B------:R-:W-:Y:S01]  /*0160*/  UMOV UR7, 0x3f847ae1 ;  /* 0x3f847ae100077882 */ /* 0x000fe20000000000 */
[----:B----4-:R-:W-:-:S04]  /*0170*/  FFMA R12, R13, R12, R16 ;  /* 0x0000000c0d0c7223 */ /* 0x010fc80000000010 */
[----:B-----5:R-:W-:Y:S01]  /*0180*/  FADD R17, R12, -R15 ;  /* 0x8000000f0c117221 */ /* 0x020fe20000000000 */
[----:B------:R-:W-:Y:S01]  /*0190*/  F2F.F64.F32 R10, R16 ;  /* 0x00000010000a7310 */ /* 0x000fe20000201800 */
[----:B------:R-:W0:Y:S07]  /*01a0*/  LDC.64 R14, c[0x0][0x3a0] ;  /* 0x0000e800ff0e7b82 */ /* 0x000e2e0000000a00 */
[----:B------:R-:W1:Y:S02]  /*01b0*/  F2F.F64.F32 R12, R17 ;  /* 0x00000011000c7310 */ /* 0x000e640000201800 */
[----:B-1----:R-:W-:-:S06]  /*01c0*/  DFMA R10, R12, -UR6, R10 ;  /* 0x800000060c0a7c2b */ /* 0x002fcc000800000a */
[----:B------:R-:W1:Y:S01]  /*01d0*/  F2F.F32.F64 R19, R10 ;  /* 0x0000000a00137310 */ /* 0x000e620000301000 */
[----:B0-----:R-:W-:-:S05]  /*01e0*/  IMAD.WIDE R12, R0, 0x4, R14 ;  /* 0x00000004000c7825 */ /* 0x001fca00078e020e */
[----:B-1----:R0:W-:Y:S04]  /*01f0*/  STG.E desc[UR4][R12.64], R19 ;  /* 0x000000130c007986 */ /* 0x0021e8000c101904 */
[----:B------:R-:W2:Y:S04]  /*0200*/  LDG.E R4, desc[UR4][R4.64] ;  /* 0x0000000404047981 */ /* 0x000ea8000c1e1900 */
[----:B------:R-:W2:Y:S04]  /*0210*/  LDG.E R3, desc[UR4][R2.64] ;  /* 0x0000000402037981 */ /* 0x000ea8000c1e1900 */
[----:B------:R-:W2:Y:S04]  /*0220*/  LDG.E R6, desc[UR4][R6.64] ;  /* 0x0000000406067981 */ /* 0x000ea8000c1e1900 */
[----:B------:R-:W3:Y:S01]  /*0230*/  LDG.E R9, desc[UR4][R8.64] ;  /* 0x0000000408097981 */ /* 0x000ee2000c1e1900 */
[----:B--2---:R-:W-:-:S04]  /*0240*/  FFMA R16, R4, R6, R3 ;  /* 0x0000000604107223 */ /* 0x004fc80000000003 */
[----:B---3--:R-:W-:-:S04]  /*0250*/  FADD R17, R16, -R9 ;  /* 0x8000000910117221 */ /* 0x008fc80000000000 */
[----:B------:R-:W-:Y:S01]  /*0260*/  FMUL R18, R6, R17 ;  /* 0x0000001106127220 */ /* 0x000fe20000400000 */
[----:B------:R-:W-:Y:S01]  /*0270*/  F2F.F64.F32 R14, R4 ;  /* 0x00000004000e7310 */ /* 0x000fe20000201800 */
[----:B------:R-:W1:Y:S07]  /*0280*/  LDC.64 R16, c[0x0][0x3a8] ;  /* 0x0000ea00ff107b82 */ /* 0x000e6e0000000a00 */
[----:B------:R-:W2:Y:S02]  /*0290*/  F2F.F64.F32 R10, R18 ;  /* 0x00000012000a7310 */ /* 0x000ea40000201800 */
[----:B--2---:R-:W-:-:S10]  /*02a0*/  DFMA R10, R10, -UR6, R14 ;  /* 0x800000060a0a7c2b */ /* 0x004fd4000800000e */
[----:B------:R-:W2:Y:S01]  /*02b0*/  F2F.F32.F64 R11, R10 ;  /* 0x0000000a000b7310 */ /* 0x000ea20000301000 */
[----:B-1----:R-:W-:-:S05]  /*02c0*/  IMAD.WIDE R2, R0, 0x4, R16 ;  /* 0x0000000400027825 */ /* 0x002fca00078e0210 */
[----:B--2---:R0:W-:Y:S02]  /*02d0*/  STG.E desc[UR4][R2.64], R11 ;  /* 0x0000000b02007986 */ /* 0x0041e4000c101904 */
.L_x_1:
[----:B------:R-:W-:Y:S05]  /*02e0*/  BSYNC.RECONVERGENT B0 ;  /* 0x0000000000007941 */ /* 0x000fea0003800200 */
.L_x_0:
[----:B------:R-:W-:Y:S06]  /*02f0*/  BAR.SYNC.DEFER_BLOCKING 0x0 ;  /* 0x0000000000007b1d */ /* 0x000fec0000010000 */
[----:B------:R-:W-:Y:S05]  /*0300*/  EXIT ;  /* 0x000000000000794d */ /* 0x000fea0003800000 */
.L_x_2:
[----:B------:R-:W-:-:S00]  /*0310*/  BRA `(.L_x_2) ;  /* 0xfffffffc00fc7947 */ /* 0x000fc0000383ffff */
[----:B------:R-:W-:-:S00]  /*0320*/  NOP ;  /* 0x0000000000007918 */ /* 0x000fc00000000000 */
        /* <DEDUP_REMOVED lines=13> */
.L_x_3:


//--------------------- .nv.shared.reserved.0     --------------------------
	.section	.nv.shared.reserved.0,"aw",@nobits
	.weak		__nv_reservedSMEM_offset_0_alias
	.size		__nv_reservedSMEM_offset_0_alias, 0, 64
	.other		__nv_reservedSMEM_offset_0_alias,@"STO_CUDA_RESERVED_SHARED STV_DEFAULT"
__nv_reservedSMEM_offset_0_alias:
	.zero		0
	.zero		64


//--------------------- .nv.constant0.linear_regression_sub_update --------------------------
	.section	.nv.constant0.linear_regression_sub_update,"a",@progbits
	.sectionflags	@""
	.align	4
.nv.constant0.linear_regression_sub_update:
	.zero		952


//--------------------- SYMBOLS --------------------------

	.type		.nv.reservedSmem.offset0,@object
	.size		.nv.reservedSmem.offset0,0x4
